//
// Generated by NVIDIA NVVM Compiler
//
// Compiler Build ID: CL-36424714
// Cuda compilation tools, release 13.0, V13.0.88
// Based on NVVM 20.0.0
//

.version 9.0
.target sm_100
.address_size 64

	// .globl	_Z12filterKernelP5PointiPiS_S_S_

.visible .entry _Z12filterKernelP5PointiPiS_S_S_(
	.param .u64 .ptr .align 1 _Z12filterKernelP5PointiPiS_S_S__param_0,
	.param .u32 _Z12filterKernelP5PointiPiS_S_S__param_1,
	.param .u64 .ptr .align 1 _Z12filterKernelP5PointiPiS_S_S__param_2,
	.param .align 4 .b8 _Z12filterKernelP5PointiPiS_S_S__param_3[8],
	.param .align 4 .b8 _Z12filterKernelP5PointiPiS_S_S__param_4[8],
	.param .align 4 .b8 _Z12filterKernelP5PointiPiS_S_S__param_5[8]
)
{
	.reg .pred 	%p<7>;
	.reg .b32 	%r<7>;
	.reg .b32 	%f<31>;
	.reg .b64 	%rd<9>;

	ld.param.f32 	%f6, [_Z12filterKernelP5PointiPiS_S_S__param_5+4];
	ld.param.f32 	%f5, [_Z12filterKernelP5PointiPiS_S_S__param_5];
	ld.param.f32 	%f4, [_Z12filterKernelP5PointiPiS_S_S__param_4+4];
	ld.param.f32 	%f3, [_Z12filterKernelP5PointiPiS_S_S__param_4];
	ld.param.f32 	%f2, [_Z12filterKernelP5PointiPiS_S_S__param_3+4];
	ld.param.f32 	%f1, [_Z12filterKernelP5PointiPiS_S_S__param_3];
	ld.param.u64 	%rd1, [_Z12filterKernelP5PointiPiS_S_S__param_0];
	ld.param.u32 	%r2, [_Z12filterKernelP5PointiPiS_S_S__param_1];
	ld.param.u64 	%rd2, [_Z12filterKernelP5PointiPiS_S_S__param_2];
	mov.u32 	%r3, %ctaid.x;
	mov.u32 	%r4, %ntid.x;
	mov.u32 	%r5, %tid.x;
	mad.lo.s32 	%r1, %r3, %r4, %r5;
	setp.ge.s32 	%p1, %r1, %r2;
	@%p1 bra 	$L__BB0_2;
	cvta.to.global.u64 	%rd3, %rd1;
	cvta.to.global.u64 	%rd4, %rd2;
	mul.wide.s32 	%rd5, %r1, 8;
	add.s64 	%rd6, %rd3, %rd5;
	ld.global.f32 	%f7, [%rd6];
	ld.global.f32 	%f8, [%rd6+4];
	sub.f32 	%f9, %f3, %f1;
	sub.f32 	%f10, %f8, %f2;
	mul.f32 	%f11, %f9, %f10;
	sub.f32 	%f12, %f4, %f2;
	sub.f32 	%f13, %f7, %f1;
	mul.f32 	%f14, %f12, %f13;
	sub.f32 	%f15, %f5, %f3;
	sub.f32 	%f16, %f8, %f4;
	mul.f32 	%f17, %f15, %f16;
	sub.f32 	%f19, %f6, %f4;
	sub.f32 	%f20, %f7, %f3;
	mul.f32 	%f21, %f19, %f20;
	sub.f32 	%f23, %f1, %f5;
	sub.f32 	%f24, %f8, %f6;
	mul.f32 	%f25, %f23, %f24;
	sub.f32 	%f27, %f2, %f6;
	sub.f32 	%f28, %f7, %f5;
	mul.f32 	%f29, %f27, %f28;
	setp.geu.f32 	%p2, %f11, %f14;
	setp.geu.f32 	%p3, %f17, %f21;
	or.pred  	%p4, %p2, %p3;
	setp.geu.f32 	%p5, %f25, %f29;
	or.pred  	%p6, %p4, %p5;
	selp.u32 	%r6, 1, 0, %p6;
	mul.wide.s32 	%rd7, %r1, 4;
	add.s64 	%rd8, %rd4, %rd7;
	st.global.u32 	[%rd8], %r6;
$L__BB0_2:
	ret;

}


// ===== COMPILED SASS (sm_100) =====

	.target	sm_100

	.elftype	@"ET_EXEC"


//--------------------- .note.nv.tkinfo           --------------------------
	.section	.note.nv.tkinfo,"",@"SHT_NOTE"
	.sectionflags	@"SHF_NOTE_NV_TKINFO"
	.tkinfo
        /*0018*/ 	.word	0x00000002
        /*0030*/ 	.string	""
        /*0030*/ 	.string	"ptxas"
        /*0030*/ 	.string	"Cuda compilation tools, release 13.0, V13.0.88"
        /*0030*/ 	.string	"Build cuda_13.0.r13.0/compiler.36424714_0"
        /*0030*/ 	.string	"-arch sm_100 -m 64 "



//--------------------- .note.nv.cuinfo           --------------------------
	.section	.note.nv.cuinfo,"",@"SHT_NOTE"
	.sectionflags	@"SHF_NOTE_NV_CUINFO"
        /*0018*/ 	.short	0x0002
        /*001a*/ 	.short	0x0064
        /*001c*/ 	.short	0x0082
	.zero		2


//--------------------- .nv.info                  --------------------------
	.section	.nv.info,"",@"SHT_CUDA_INFO"
	.align	4


	//----- nvinfo : EIATTR_REGCOUNT
	.align		4
        /*0000*/ 	.byte	0x04, 0x2f
        /*0002*/ 	.short	(.L_1 - .L_0)
	.align		4
.L_0:
        /*0004*/ 	.word	index@(_Z12filterKernelP5PointiPiS_S_S_)
        /*0008*/ 	.word	0x00000016


	//----- nvinfo : EIATTR_FRAME_SIZE
	.align		4
.L_1:
        /*000c*/ 	.byte	0x04, 0x11
        /*000e*/ 	.short	(.L_3 - .L_2)
	.align		4
.L_2:
        /*0010*/ 	.word	index@(_Z12filterKernelP5PointiPiS_S_S_)
        /*0014*/ 	.word	0x00000000


	//----- nvinfo : EIATTR_MIN_STACK_SIZE
	.align		4
.L_3:
        /*0018*/ 	.byte	0x04, 0x12
        /*001a*/ 	.short	(.L_5 - .L_4)
	.align		4
.L_4:
        /*001c*/ 	.word	index@(_Z12filterKernelP5PointiPiS_S_S_)
        /*0020*/ 	.word	0x00000000
.L_5:


//--------------------- .nv.compat                --------------------------
	.section	.nv.compat,"",@"SHT_CUDA_COMPAT_INFO"
	.align	4
        /*0000*/ 	.byte	0x02, 0x09, 0x00, 0x00, 0x02, 0x02, 0x01, 0x00, 0x02, 0x05, 0x05, 0x00, 0x03, 0x07, 0x01, 0x01
        /*0010*/ 	.byte	0x02, 0x03, 0x00, 0x00, 0x02, 0x06, 0x01, 0x00, 0x04, 0x0b, 0x08, 0x00, 0x09, 0x00, 0x00, 0x00
        /*0020*/ 	.byte	0x00, 0x00, 0x00, 0x00


//--------------------- .nv.info._Z12filterKernelP5PointiPiS_S_S_ --------------------------
	.section	.nv.info._Z12filterKernelP5PointiPiS_S_S_,"",@"SHT_CUDA_INFO"
	.sectionflags	@""
	.align	4


	//----- nvinfo : EIATTR_CUDA_API_VERSION
	.align		4
        /*0000*/ 	.byte	0x04, 0x37
        /*0002*/ 	.short	(.L_7 - .L_6)
.L_6:
        /*0004*/ 	.word	0x00000082


	//----- nvinfo : EIATTR_KPARAM_INFO
	.align		4
.L_7:
        /*0008*/ 	.byte	0x04, 0x17
        /*000a*/ 	.short	(.L_9 - .L_8)
.L_8:
        /*000c*/ 	.word	0x00000000
        /*0010*/ 	.short	0x0005
        /*0012*/ 	.short	0x0028
        /*0014*/ 	.byte	0x00, 0xf0, 0x21, 0x00


	//----- nvinfo : EIATTR_KPARAM_INFO
	.align		4
.L_9:
        /*0018*/ 	.byte	0x04, 0x17
        /*001a*/ 	.short	(.L_11 - .L_10)
.L_10:
        /*001c*/ 	.word	0x00000000
        /*0020*/ 	.short	0x0004
        /*0022*/ 	.short	0x0020
        /*0024*/ 	.byte	0x00, 0xf0, 0x21, 0x00


	//----- nvinfo : EIATTR_KPARAM_INFO
	.align		4
.L_11:
        /*0028*/ 	.byte	0x04, 0x17
        /*002a*/ 	.short	(.L_13 - .L_12)
.L_12:
        /*002c*/ 	.word	0x00000000
        /*0030*/ 	.short	0x0003
        /*0032*/ 	.short	0x0018
        /*0034*/ 	.byte	0x00, 0xf0, 0x21, 0x00


	//----- nvinfo : EIATTR_KPARAM_INFO
	.align		4
.L_13:
        /*0038*/ 	.byte	0x04, 0x17
        /*003a*/ 	.short	(.L_15 - .L_14)
.L_14:
        /*003c*/ 	.word	0x00000000
        /*0040*/ 	.short	0x0002
        /*0042*/ 	.short	0x0010
        /*0044*/ 	.byte	0x00, 0xf5, 0x21, 0x00


	//----- nvinfo : EIATTR_KPARAM_INFO
	.align		4
.L_15:
        /*0048*/ 	.byte	0x04, 0x17
        /*004a*/ 	.short	(.L_17 - .L_16)
.L_16:
        /*004c*/ 	.word	0x00000000
        /*0050*/ 	.short	0x0001
        /*0052*/ 	.short	0x0008
        /*0054*/ 	.byte	0x00, 0xf0, 0x11, 0x00


	//----- nvinfo : EIATTR_KPARAM_INFO
	.align		4
.L_17:
        /*0058*/ 	.byte	0x04, 0x17
        /*005a*/ 	.short	(.L_19 - .L_18)
.L_18:
        /*005c*/ 	.word	0x00000000
        /*0060*/ 	.short	0x0000
        /*0062*/ 	.short	0x0000
        /*0064*/ 	.byte	0x00, 0xf5, 0x21, 0x00


	//----- nvinfo : EIATTR_SPARSE_MMA_MASK
	.align		4
.L_19:
        /*0068*/ 	.byte	0x03, 0x50
        /*006a*/ 	.short	0x0000


	//----- nvinfo : EIATTR_MAXREG_COUNT
	.align		4
        /*006c*/ 	.byte	0x03, 0x1b
        /*006e*/ 	.short	0x00ff


	//----- nvinfo : EIATTR_MERCURY_ISA_VERSION
	.align		4
        /*0070*/ 	.byte	0x03, 0x5f
        /*0072*/ 	.short	0x0101


	//----- nvinfo : EIATTR_VRC_CTA_INIT_COUNT
	.align		4
        /*0074*/ 	.byte	0x02, 0x4a
	.zero		1
	.zero		1


	//----- nvinfo : EIATTR_EXIT_INSTR_OFFSETS
	.align		4
        /*0078*/ 	.byte	0x04, 0x1c
        /*007a*/ 	.short	(.L_21 - .L_20)


	//   ....[0]....
.L_20:
        /*007c*/ 	.word	0x00000070


	//   ....[1]....
        /*0080*/ 	.word	0x00000290


	//----- nvinfo : EIATTR_CBANK_PARAM_SIZE
	.align		4
.L_21:
        /*0084*/ 	.byte	0x03, 0x19
        /*0086*/ 	.short	0x0030


	//----- nvinfo : EIATTR_PARAM_CBANK
	.align		4
        /*0088*/ 	.byte	0x04, 0x0a
        /*008a*/ 	.short	(.L_23 - .L_22)
	.align		4
.L_22:
        /*008c*/ 	.word	index@(.nv.constant0._Z12filterKernelP5PointiPiS_S_S_)
        /*0090*/ 	.short	0x0380
        /*0092*/ 	.short	0x0030


	//----- nvinfo : EIATTR_SW_WAR
	.align		4
.L_23:
        /*0094*/ 	.byte	0x04, 0x36
        /*0096*/ 	.short	(.L_25 - .L_24)
.L_24:
        /*0098*/ 	.word	0x00000008
.L_25:


//--------------------- .nv.callgraph             --------------------------
	.section	.nv.callgraph,"",@"SHT_CUDA_CALLGRAPH"
	.align	4
	.sectionentsize	8
	.align		4
        /*0000*/ 	.word	0x00000000
	.align		4
        /*0004*/ 	.word	0xffffffff
	.align		4
        /*0008*/ 	.word	0x00000000
	.align		4
        /*000c*/ 	.word	0xfffffffe
	.align		4
        /*0010*/ 	.word	0x00000000
	.align		4
        /*0014*/ 	.word	0xfffffffd
	.align		4
        /*0018*/ 	.word	0x00000000
	.align		4
        /*001c*/ 	.word	0xfffffffc


//--------------------- .text._Z12filterKernelP5PointiPiS_S_S_ --------------------------
	.section	.text._Z12filterKernelP5PointiPiS_S_S_,"ax",@progbits
	.align	128
        .global         _Z12filterKernelP5PointiPiS_S_S_
        .type           _Z12filterKernelP5PointiPiS_S_S_,@function
        .size           _Z12filterKernelP5PointiPiS_S_S_,(.L_x_1 - _Z12filterKernelP5PointiPiS_S_S_)
        .other          _Z12filterKernelP5PointiPiS_S_S_,@"STO_CUDA_ENTRY STV_DEFAULT"
_Z12filterKernelP5PointiPiS_S_S_:
.text._Z12filterKernelP5PointiPiS_S_S_:
[----:B------:R-:W-:Y:S01]  /*0000*/  LDC R1, c[0x0][0x37c] ;  /* 0x0000df00ff017b82 */ /* 0x000fe20000000800 */
[----:B------:R-:W0:Y:S07]  /*0010*/  S2R R0, SR_TID.X ;  /* 0x0000000000007919 */ /* 0x000e2e0000002100 */
[----:B------:R-:W0:Y:S01]  /*0020*/  S2UR UR4, SR_CTAID.X ;  /* 0x00000000000479c3 */ /* 0x000e220000002500 */
[----:B------:R-:W1:Y:S07]  /*0030*/  LDCU UR5, c[0x0][0x388] ;  /* 0x00007100ff0577ac */ /* 0x000e6e0008000800 */
[----:B------:R-:W0:Y:S02]  /*0040*/  LDC R7, c[0x0][0x360] ;  /* 0x0000d800ff077b82 */ /* 0x000e240000000800 */
[----:B0-----:R-:W-:-:S05]  /*0050*/  IMAD R7, R7, UR4, R0 ;  /* 0x0000000407077c24 */ /* 0x001fca000f8e0200 */
[----:B-1----:R-:W-:-:S13]  /*0060*/  ISETP.GE.AND P0, PT, R7, UR5, PT ;  /* 0x0000000507007c0c */ /* 0x002fda000bf06270 */
[----:B------:R-:W-:Y:S05]  /*0070*/  @P0 EXIT ;  /* 0x000000000000094d */ /* 0x000fea0003800000 */
[----:B------:R-:W0:Y:S01]  /*0080*/  LDC.64 R8, c[0x0][0x380] ;  /* 0x0000e000ff087b82 */ /* 0x000e220000000a00 */
[----:B------:R-:W1:Y:S01]  /*0090*/  LDCU.64 UR4, c[0x0][0x358] ;  /* 0x00006b00ff0477ac */ /* 0x000e620008000a00 */
[----:B------:R-:W2:Y:S06]  /*00a0*/  LDCU.64 UR6, c[0x0][0x398] ;  /* 0x00007300ff0677ac */ /* 0x000eac0008000a00 */
[----:B------:R-:W2:Y:S08]  /*00b0*/  LDC.64 R18, c[0x0][0x3a0] ;  /* 0x0000e800ff127b82 */ /* 0x000eb00000000a00 */
[----:B------:R-:W3:Y:S01]  /*00c0*/  LDC.64 R4, c[0x0][0x3a8] ;  /* 0x0000ea00ff047b82 */ /* 0x000ee20000000a00 */
[----:B0-----:R-:W-:-:S07]  /*00d0*/  IMAD.WIDE R8, R7, 0x8, R8 ;  /* 0x0000000807087825 */ /* 0x001fce00078e0208 */
[----:B------:R-:W0:Y:S01]  /*00e0*/  LDC.64 R2, c[0x0][0x390] ;  /* 0x0000e400ff027b82 */ /* 0x000e220000000a00 */
[----:B-1----:R-:W4:Y:S04]  /*00f0*/  LDG.E R11, desc[UR4][R8.64] ;  /* 0x00000004080b7981 */ /* 0x002f28000c1e1900 */
[----:B------:R1:W5:Y:S01]  /*0100*/  LDG.E R0, desc[UR4][R8.64+0x4] ;  /* 0x0000040408007981 */ /* 0x000362000c1e1900 */
[C---:B--2---:R-:W-:Y:S01]  /*0110*/  FADD R10, R19.reuse, -UR7 ;  /* 0x80000007130a7e21 */ /* 0x044fe20008000000 */
[C---:B------:R-:W-:Y:S01]  /*0120*/  FADD R6, R18.reuse, -UR6 ;  /* 0x8000000612067e21 */ /* 0x040fe20008000000 */
[----:B---3--:R-:W-:Y:S01]  /*0130*/  FADD R12, -R18, R4 ;  /* 0x00000004120c7221 */ /* 0x008fe20000000100 */
[----:B-1----:R-:W-:Y:S01]  /*0140*/  FADD R8, -R19, R5 ;  /* 0x0000000513087221 */ /* 0x002fe20000000100 */
[----:B0-----:R-:W-:-:S04]  /*0150*/  IMAD.WIDE R2, R7, 0x4, R2 ;  /* 0x0000000407027825 */ /* 0x001fc800078e0202 */
[C---:B----4-:R-:W-:Y:S01]  /*0160*/  FADD R17, R11.reuse, -R18 ;  /* 0x800000120b117221 */ /* 0x050fe20000000000 */
[C---:B------:R-:W-:Y:S01]  /*0170*/  FADD R15, R11.reuse, -UR6 ;  /* 0x800000060b0f7e21 */ /* 0x040fe20008000000 */
[C---:B-----5:R-:W-:Y:S01]  /*0180*/  FADD R9, R0.reuse, -R19 ;  /* 0x8000001300097221 */ /* 0x060fe20000000000 */
[----:B------:R-:W-:Y:S01]  /*0190*/  FADD R13, R0, -UR7 ;  /* 0x80000007000d7e21 */ /* 0x000fe20008000000 */
[----:B------:R-:W-:Y:S01]  /*01a0*/  FMUL R8, R8, R17 ;  /* 0x0000001108087220 */ /* 0x000fe20000400000 */
[----:B------:R-:W-:Y:S01]  /*01b0*/  FMUL R15, R10, R15 ;  /* 0x0000000f0a0f7220 */ /* 0x000fe20000400000 */
[----:B------:R-:W-:Y:S01]  /*01c0*/  FMUL R9, R12, R9 ;  /* 0x000000090c097220 */ /* 0x000fe20000400000 */
[----:B------:R-:W-:Y:S01]  /*01d0*/  FADD R10, R11, -R4 ;  /* 0x800000040b0a7221 */ /* 0x000fe20000000000 */
[----:B------:R-:W-:Y:S01]  /*01e0*/  FADD R11, R0, -R5 ;  /* 0x80000005000b7221 */ /* 0x000fe20000000000 */
[----:B------:R-:W-:Y:S01]  /*01f0*/  FMUL R6, R6, R13 ;  /* 0x0000000d06067220 */ /* 0x000fe20000400000 */
[----:B------:R-:W-:Y:S01]  /*0200*/  FADD R4, -R4, UR6 ;  /* 0x0000000604047e21 */ /* 0x000fe20008000100 */
[----:B------:R-:W-:Y:S01]  /*0210*/  FADD R5, -R5, UR7 ;  /* 0x0000000705057e21 */ /* 0x000fe20008000100 */
[----:B------:R-:W-:-:S02]  /*0220*/  FSETP.GEU.AND P0, PT, R9, R8, PT ;  /* 0x000000080900720b */ /* 0x000fc40003f0e000 */
[----:B------:R-:W-:Y:S01]  /*0230*/  FMUL R4, R4, R11 ;  /* 0x0000000b04047220 */ /* 0x000fe20000400000 */
[----:B------:R-:W-:Y:S01]  /*0240*/  FMUL R5, R5, R10 ;  /* 0x0000000a05057220 */ /* 0x000fe20000400000 */
[----:B------:R-:W-:-:S04]  /*0250*/  FSETP.GEU.OR P0, PT, R6, R15, P0 ;  /* 0x0000000f0600720b */ /* 0x000fc8000070e400 */
[----:B------:R-:W-:-:S04]  /*0260*/  FSETP.GEU.OR P0, PT, R4, R5, P0 ;  /* 0x000000050400720b */ /* 0x000fc8000070e400 */
[----:B------:R-:W-:-:S05]  /*0270*/  SEL R5, RZ, 0x1, !P0 ;  /* 0x00000001ff057807 */ /* 0x000fca0004000000 */
[----:B------:R-:W-:Y:S01]  /*0280*/  STG.E desc[UR4][R2.64], R5 ;  /* 0x0000000502007986 */ /* 0x000fe2000c101904 */
[----:B------:R-:W-:Y:S05]  /*0290*/  EXIT ;  /* 0x000000000000794d */ /* 0x000fea0003800000 */
.L_x_0:
[----:B------:R-:W-:-:S00]  /*02a0*/  BRA `(.L_x_0) ;  /* 0xfffffffc00fc7947 */ /* 0x000fc0000383ffff */
[----:B------:R-:W-:-:S00]  /*02b0*/  NOP ;  /* 0x0000000000007918 */ /* 0x000fc00000000000 */
        /* <DEDUP_REMOVED lines=12> */
.L_x_1:


//--------------------- .nv.shared.reserved.0     --------------------------
	.section	.nv.shared.reserved.0,"aw",@nobits
	.weak		__nv_reservedSMEM_offset_0_alias
	.size		__nv_reservedSMEM_offset_0_alias, 0, 64
	.other		__nv_reservedSMEM_offset_0_alias,@"STO_CUDA_RESERVED_SHARED STV_DEFAULT"
__nv_reservedSMEM_offset_0_alias:
	.zero		0
	.zero		64


//--------------------- .nv.constant0._Z12filterKernelP5PointiPiS_S_S_ --------------------------
	.section	.nv.constant0._Z12filterKernelP5PointiPiS_S_S_,"a",@progbits
	.sectionflags	@""
	.align	4
.nv.constant0._Z12filterKernelP5PointiPiS_S_S_:
	.zero		944


//--------------------- SYMBOLS --------------------------

	.type		.nv.reservedSmem.offset0,@object
	.size		.nv.reservedSmem.offset0,0x4
